//
// Generated by NVIDIA NVVM Compiler
//
// Compiler Build ID: CL-36424714
// Cuda compilation tools, release 13.0, V13.0.88
// Based on NVVM 20.0.0
//

.version 9.0
.target sm_100
.address_size 64

	// .globl	_Z13cg_zero_startPfS_S_i
// _ZZ13cg_zero_startPfS_S_iE16shared_r_squared has been demoted
// _ZZ13cg_zero_startPfS_S_iE12shared_p_sum has been demoted

.visible .entry _Z13cg_zero_startPfS_S_i(
	.param .u64 .ptr .align 1 _Z13cg_zero_startPfS_S_i_param_0,
	.param .u64 .ptr .align 1 _Z13cg_zero_startPfS_S_i_param_1,
	.param .u64 .ptr .align 1 _Z13cg_zero_startPfS_S_i_param_2,
	.param .u32 _Z13cg_zero_startPfS_S_i_param_3
)
{
	.reg .pred 	%p<5>;
	.reg .b32 	%r<21>;
	.reg .b32 	%f<25>;
	.reg .b64 	%rd<13>;
	// demoted variable
	.shared .align 4 .b8 _ZZ13cg_zero_startPfS_S_iE16shared_r_squared[4096];
	// demoted variable
	.shared .align 4 .b8 _ZZ13cg_zero_startPfS_S_iE12shared_p_sum[4096];
	ld.param.u64 	%rd1, [_Z13cg_zero_startPfS_S_i_param_0];
	ld.param.u64 	%rd2, [_Z13cg_zero_startPfS_S_i_param_1];
	ld.param.u64 	%rd3, [_Z13cg_zero_startPfS_S_i_param_2];
	ld.param.u32 	%r9, [_Z13cg_zero_startPfS_S_i_param_3];
	mov.u32 	%r20, %ntid.x;
	mov.u32 	%r2, %ctaid.x;
	mov.u32 	%r3, %tid.x;
	mad.lo.s32 	%r4, %r20, %r2, %r3;
	shl.b32 	%r10, %r3, 2;
	mov.u32 	%r11, _ZZ13cg_zero_startPfS_S_iE16shared_r_squared;
	add.s32 	%r5, %r11, %r10;
	mov.b32 	%r12, 0;
	st.shared.u32 	[%r5], %r12;
	mov.u32 	%r13, _ZZ13cg_zero_startPfS_S_iE12shared_p_sum;
	add.s32 	%r6, %r13, %r10;
	st.shared.u32 	[%r6], %r12;
	bar.sync 	0;
	setp.ge.s32 	%p1, %r4, %r9;
	@%p1 bra 	$L__BB0_6;
	cvta.to.global.u64 	%rd4, %rd3;
	cvta.to.global.u64 	%rd5, %rd1;
	shl.b32 	%r14, %r2, 1;
	add.s32 	%r15, %r4, %r14;
	mul.wide.s32 	%rd6, %r15, 4;
	add.s64 	%rd7, %rd4, %rd6;
	ld.global.f32 	%f1, [%rd7+4];
	ld.shared.f32 	%f2, [%r6];
	mul.lo.s32 	%r16, %r4, 3;
	mul.wide.s32 	%rd8, %r16, 4;
	add.s64 	%rd9, %rd5, %rd8;
	ld.global.f32 	%f3, [%rd9];
	ld.global.f32 	%f4, [%rd7];
	fma.rn.f32 	%f5, %f3, %f4, %f2;
	ld.global.f32 	%f6, [%rd9+4];
	fma.rn.f32 	%f7, %f6, %f1, %f5;
	ld.global.f32 	%f8, [%rd9+8];
	ld.global.f32 	%f9, [%rd7+8];
	fma.rn.f32 	%f10, %f8, %f9, %f7;
	st.shared.f32 	[%r6], %f10;
	bar.sync 	0;
	mul.f32 	%f11, %f1, %f1;
	st.shared.f32 	[%r5], %f11;
	ld.shared.f32 	%f12, [%r6];
	mul.f32 	%f13, %f1, %f12;
	st.shared.f32 	[%r6], %f13;
	bar.sync 	0;
	setp.lt.u32 	%p2, %r20, 2;
	@%p2 bra 	$L__BB0_5;
$L__BB0_2:
	shr.u32 	%r8, %r20, 1;
	setp.ge.u32 	%p3, %r3, %r8;
	@%p3 bra 	$L__BB0_4;
	ld.shared.f32 	%f14, [%r5];
	shl.b32 	%r17, %r8, 2;
	add.s32 	%r18, %r5, %r17;
	ld.shared.f32 	%f15, [%r18];
	add.f32 	%f16, %f14, %f15;
	st.shared.f32 	[%r5], %f16;
	ld.shared.f32 	%f17, [%r6];
	add.s32 	%r19, %r6, %r17;
	ld.shared.f32 	%f18, [%r19];
	add.f32 	%f19, %f17, %f18;
	st.shared.f32 	[%r6], %f19;
	bar.sync 	0;
$L__BB0_4:
	setp.gt.u32 	%p4, %r20, 3;
	mov.u32 	%r20, %r8;
	@%p4 bra 	$L__BB0_2;
$L__BB0_5:
	bar.sync 	0;
	ld.shared.f32 	%f20, [_ZZ13cg_zero_startPfS_S_iE16shared_r_squared];
	ld.shared.f32 	%f21, [_ZZ13cg_zero_startPfS_S_iE12shared_p_sum];
	div.rn.f32 	%f22, %f20, %f21;
	cvta.to.global.u64 	%rd10, %rd2;
	mul.wide.s32 	%rd11, %r4, 4;
	add.s64 	%rd12, %rd10, %rd11;
	ld.global.f32 	%f23, [%rd12];
	fma.rn.f32 	%f24, %f1, %f22, %f23;
	st.global.f32 	[%rd12], %f24;
$L__BB0_6:
	ret;

}


// ===== COMPILED SASS (sm_100) =====

	.target	sm_100

	.elftype	@"ET_EXEC"


//--------------------- .note.nv.tkinfo           --------------------------
	.section	.note.nv.tkinfo,"",@"SHT_NOTE"
	.sectionflags	@"SHF_NOTE_NV_TKINFO"
	.tkinfo
        /*0018*/ 	.word	0x00000002
        /*0030*/ 	.string	""
        /*0030*/ 	.string	"ptxas"
        /*0030*/ 	.string	"Cuda compilation tools, release 13.0, V13.0.88"
        /*0030*/ 	.string	"Build cuda_13.0.r13.0/compiler.36424714_0"
        /*0030*/ 	.string	"-arch sm_100 -m 64 "



//--------------------- .note.nv.cuinfo           --------------------------
	.section	.note.nv.cuinfo,"",@"SHT_NOTE"
	.sectionflags	@"SHF_NOTE_NV_CUINFO"
        /*0018*/ 	.short	0x0002
        /*001a*/ 	.short	0x0064
        /*001c*/ 	.short	0x0082
	.zero		2


//--------------------- .nv.info                  --------------------------
	.section	.nv.info,"",@"SHT_CUDA_INFO"
	.align	4


	//----- nvinfo : EIATTR_REGCOUNT
	.align		4
        /*0000*/ 	.byte	0x04, 0x2f
        /*0002*/ 	.short	(.L_1 - .L_0)
	.align		4
.L_0:
        /*0004*/ 	.word	index@(_Z13cg_zero_startPfS_S_i)
        /*0008*/ 	.word	0x00000012


	//----- nvinfo : EIATTR_FRAME_SIZE
	.align		4
.L_1:
        /*000c*/ 	.byte	0x04, 0x11
        /*000e*/ 	.short	(.L_3 - .L_2)
	.align		4
.L_2:
        /*0010*/ 	.word	index@($__internal_0_$__cuda_sm3x_div_rn_noftz_f32_slowpath)
        /*0014*/ 	.word	0x00000000


	//----- nvinfo : EIATTR_FRAME_SIZE
	.align		4
.L_3:
        /*0018*/ 	.byte	0x04, 0x11
        /*001a*/ 	.short	(.L_5 - .L_4)
	.align		4
.L_4:
        /*001c*/ 	.word	index@(_Z13cg_zero_startPfS_S_i)
        /*0020*/ 	.word	0x00000000


	//----- nvinfo : EIATTR_MIN_STACK_SIZE
	.align		4
.L_5:
        /*0024*/ 	.byte	0x04, 0x12
        /*0026*/ 	.short	(.L_7 - .L_6)
	.align		4
.L_6:
        /*0028*/ 	.word	index@(_Z13cg_zero_startPfS_S_i)
        /*002c*/ 	.word	0x00000000
.L_7:


//--------------------- .nv.compat                --------------------------
	.section	.nv.compat,"",@"SHT_CUDA_COMPAT_INFO"
	.align	4
        /*0000*/ 	.byte	0x02, 0x09, 0x00, 0x00, 0x02, 0x02, 0x01, 0x00, 0x02, 0x05, 0x05, 0x00, 0x03, 0x07, 0x01, 0x01
        /*0010*/ 	.byte	0x02, 0x03, 0x00, 0x00, 0x02, 0x06, 0x01, 0x00, 0x04, 0x0b, 0x08, 0x00, 0x01, 0x00, 0x00, 0x00
        /*0020*/ 	.byte	0x00, 0x00, 0x00, 0x00


//--------------------- .nv.info._Z13cg_zero_startPfS_S_i --------------------------
	.section	.nv.info._Z13cg_zero_startPfS_S_i,"",@"SHT_CUDA_INFO"
	.sectionflags	@""
	.align	4


	//----- nvinfo : EIATTR_CUDA_API_VERSION
	.align		4
        /*0000*/ 	.byte	0x04, 0x37
        /*0002*/ 	.short	(.L_9 - .L_8)
.L_8:
        /*0004*/ 	.word	0x00000082


	//----- nvinfo : EIATTR_KPARAM_INFO
	.align		4
.L_9:
        /*0008*/ 	.byte	0x04, 0x17
        /*000a*/ 	.short	(.L_11 - .L_10)
.L_10:
        /*000c*/ 	.word	0x00000000
        /*0010*/ 	.short	0x0003
        /*0012*/ 	.short	0x0018
        /*0014*/ 	.byte	0x00, 0xf0, 0x11, 0x00


	//----- nvinfo : EIATTR_KPARAM_INFO
	.align		4
.L_11:
        /*0018*/ 	.byte	0x04, 0x17
        /*001a*/ 	.short	(.L_13 - .L_12)
.L_12:
        /*001c*/ 	.word	0x00000000
        /*0020*/ 	.short	0x0002
        /*0022*/ 	.short	0x0010
        /*0024*/ 	.byte	0x00, 0xf5, 0x21, 0x00


	//----- nvinfo : EIATTR_KPARAM_INFO
	.align		4
.L_13:
        /*0028*/ 	.byte	0x04, 0x17
        /*002a*/ 	.short	(.L_15 - .L_14)
.L_14:
        /*002c*/ 	.word	0x00000000
        /*0030*/ 	.short	0x0001
        /*0032*/ 	.short	0x0008
        /*0034*/ 	.byte	0x00, 0xf5, 0x21, 0x00


	//----- nvinfo : EIATTR_KPARAM_INFO
	.align		4
.L_15:
        /*0038*/ 	.byte	0x04, 0x17
        /*003a*/ 	.short	(.L_17 - .L_16)
.L_16:
        /*003c*/ 	.word	0x00000000
        /*0040*/ 	.short	0x0000
        /*0042*/ 	.short	0x0000
        /*0044*/ 	.byte	0x00, 0xf5, 0x21, 0x00


	//----- nvinfo : EIATTR_SPARSE_MMA_MASK
	.align		4
.L_17:
        /*0048*/ 	.byte	0x03, 0x50
        /*004a*/ 	.short	0x0000


	//----- nvinfo : EIATTR_MAXREG_COUNT
	.align		4
        /*004c*/ 	.byte	0x03, 0x1b
        /*004e*/ 	.short	0x00ff


	//----- nvinfo : EIATTR_NUM_BARRIERS
	.align		4
        /*0050*/ 	.byte	0x02, 0x4c
        /*0052*/ 	.byte	0x01
	.zero		1


	//----- nvinfo : EIATTR_MERCURY_ISA_VERSION
	.align		4
        /*0054*/ 	.byte	0x03, 0x5f
        /*0056*/ 	.short	0x0101


	//----- nvinfo : EIATTR_VRC_CTA_INIT_COUNT
	.align		4
        /*0058*/ 	.byte	0x02, 0x4a
	.zero		1
	.zero		1


	//----- nvinfo : EIATTR_EXIT_INSTR_OFFSETS
	.align		4
        /*005c*/ 	.byte	0x04, 0x1c
        /*005e*/ 	.short	(.L_19 - .L_18)


	//   ....[0]....
.L_18:
        /*0060*/ 	.word	0x00000110


	//   ....[1]....
        /*0064*/ 	.word	0x00000570


	//----- nvinfo : EIATTR_CRS_STACK_SIZE
	.align		4
.L_19:
        /*0068*/ 	.byte	0x04, 0x1e
        /*006a*/ 	.short	(.L_21 - .L_20)
.L_20:
        /*006c*/ 	.word	0x00000000


	//----- nvinfo : EIATTR_CBANK_PARAM_SIZE
	.align		4
.L_21:
        /*0070*/ 	.byte	0x03, 0x19
        /*0072*/ 	.short	0x001c


	//----- nvinfo : EIATTR_PARAM_CBANK
	.align		4
        /*0074*/ 	.byte	0x04, 0x0a
        /*0076*/ 	.short	(.L_23 - .L_22)
	.align		4
.L_22:
        /*0078*/ 	.word	index@(.nv.constant0._Z13cg_zero_startPfS_S_i)
        /*007c*/ 	.short	0x0380
        /*007e*/ 	.short	0x001c


	//----- nvinfo : EIATTR_SW_WAR
	.align		4
.L_23:
        /*0080*/ 	.byte	0x04, 0x36
        /*0082*/ 	.short	(.L_25 - .L_24)
.L_24:
        /*0084*/ 	.word	0x00000008
.L_25:


//--------------------- .nv.callgraph             --------------------------
	.section	.nv.callgraph,"",@"SHT_CUDA_CALLGRAPH"
	.align	4
	.sectionentsize	8
	.align		4
        /*0000*/ 	.word	0x00000000
	.align		4
        /*0004*/ 	.word	0xffffffff
	.align		4
        /*0008*/ 	.word	0x00000000
	.align		4
        /*000c*/ 	.word	0xfffffffe
	.align		4
        /*0010*/ 	.word	0x00000000
	.align		4
        /*0014*/ 	.word	0xfffffffd
	.align		4
        /*0018*/ 	.word	0x00000000
	.align		4
        /*001c*/ 	.word	0xfffffffc


//--------------------- .text._Z13cg_zero_startPfS_S_i --------------------------
	.section	.text._Z13cg_zero_startPfS_S_i,"ax",@progbits
	.align	128
        .global         _Z13cg_zero_startPfS_S_i
        .type           _Z13cg_zero_startPfS_S_i,@function
        .size           _Z13cg_zero_startPfS_S_i,(.L_x_13 - _Z13cg_zero_startPfS_S_i)
        .other          _Z13cg_zero_startPfS_S_i,@"STO_CUDA_ENTRY STV_DEFAULT"
_Z13cg_zero_startPfS_S_i:
.text._Z13cg_zero_startPfS_S_i:
[----:B------:R-:W-:Y:S01]  /*0000*/  LDC R1, c[0x0][0x37c] ;  /* 0x0000df00ff017b82 */ /* 0x000fe20000000800 */
[----:B------:R-:W0:Y:S07]  /*0010*/  S2R R0, SR_TID.X ;  /* 0x0000000000007919 */ /* 0x000e2e0000002100 */
[----:B------:R-:W1:Y:S01]  /*0020*/  S2UR UR6, SR_CgaCtaId ;  /* 0x00000000000679c3 */ /* 0x000e620000008800 */
[----:B------:R-:W-:Y:S01]  /*0030*/  UMOV UR4, 0x400 ;  /* 0x0000040000047882 */ /* 0x000fe20000000000 */
[----:B------:R-:W2:Y:S01]  /*0040*/  LDCU UR8, c[0x0][0x360] ;  /* 0x00006c00ff0877ac */ /* 0x000ea20008000800 */
[----:B------:R-:W2:Y:S01]  /*0050*/  S2R R11, SR_CTAID.X ;  /* 0x00000000000b7919 */ /* 0x000ea20000002500 */
[----:B------:R-:W-:Y:S01]  /*0060*/  UIADD3 UR5, UPT, UPT, UR4, 0x1000, URZ ;  /* 0x0000100004057890 */ /* 0x000fe2000fffe0ff */
[----:B------:R-:W3:Y:S01]  /*0070*/  LDCU UR7, c[0x0][0x398] ;  /* 0x00007300ff0777ac */ /* 0x000ee20008000800 */
[----:B-1----:R-:W-:-:S02]  /*0080*/  ULEA UR4, UR6, UR4, 0x18 ;  /* 0x0000000406047291 */ /* 0x002fc4000f8ec0ff */
[----:B------:R-:W-:-:S04]  /*0090*/  ULEA UR5, UR6, UR5, 0x18 ;  /* 0x0000000506057291 */ /* 0x000fc8000f8ec0ff */
[C---:B0-----:R-:W-:Y:S02]  /*00a0*/  LEA R3, R0.reuse, UR4, 0x2 ;  /* 0x0000000400037c11 */ /* 0x041fe4000f8e10ff */
[----:B------:R-:W-:Y:S01]  /*00b0*/  LEA R5, R0, UR5, 0x2 ;  /* 0x0000000500057c11 */ /* 0x000fe2000f8e10ff */
[----:B--2---:R-:W-:Y:S02]  /*00c0*/  IMAD R2, R11, UR8, R0 ;  /* 0x000000080b027c24 */ /* 0x004fe4000f8e0200 */
[----:B------:R0:W-:Y:S04]  /*00d0*/  STS [R3], RZ ;  /* 0x000000ff03007388 */ /* 0x0001e80000000800 */
[----:B------:R0:W-:Y:S01]  /*00e0*/  STS [R5], RZ ;  /* 0x000000ff05007388 */ /* 0x0001e20000000800 */
[----:B------:R-:W-:Y:S01]  /*00f0*/  BAR.SYNC.DEFER_BLOCKING 0x0 ;  /* 0x0000000000007b1d */ /* 0x000fe20000010000 */
[----:B---3--:R-:W-:-:S13]  /*0100*/  ISETP.GE.AND P0, PT, R2, UR7, PT ;  /* 0x0000000702007c0c */ /* 0x008fda000bf06270 */
[----:B0-----:R-:W-:Y:S05]  /*0110*/  @P0 EXIT ;  /* 0x000000000000094d */ /* 0x001fea0003800000 */
[----:B------:R-:W0:Y:S01]  /*0120*/  LDC.64 R6, c[0x0][0x390] ;  /* 0x0000e400ff067b82 */ /* 0x000e220000000a00 */
[----:B------:R-:W1:Y:S01]  /*0130*/  LDCU.64 UR6, c[0x0][0x358] ;  /* 0x00006b00ff0677ac */ /* 0x000e620008000a00 */
[----:B------:R-:W-:Y:S01]  /*0140*/  IMAD R11, R11, 0x2, R2 ;  /* 0x000000020b0b7824 */ /* 0x000fe200078e0202 */
[----:B------:R-:W2:Y:S01]  /*0150*/  LDS R10, [R5] ;  /* 0x00000000050a7984 */ /* 0x000ea20000000800 */
[----:B------:R-:W-:-:S04]  /*0160*/  IMAD R13, R2, 0x3, RZ ;  /* 0x00000003020d7824 */ /* 0x000fc800078e02ff */
[----:B------:R-:W3:Y:S01]  /*0170*/  LDC.64 R8, c[0x0][0x380] ;  /* 0x0000e000ff087b82 */ /* 0x000ee20000000a00 */
[----:B0-----:R-:W-:-:S05]  /*0180*/  IMAD.WIDE R6, R11, 0x4, R6 ;  /* 0x000000040b067825 */ /* 0x001fca00078e0206 */
[----:B-1----:R-:W2:Y:S01]  /*0190*/  LDG.E R12, desc[UR6][R6.64] ;  /* 0x00000006060c7981 */ /* 0x002ea2000c1e1900 */
[----:B---3--:R-:W-:-:S03]  /*01a0*/  IMAD.WIDE R8, R13, 0x4, R8 ;  /* 0x000000040d087825 */ /* 0x008fc600078e0208 */
[----:B------:R-:W3:Y:S04]  /*01b0*/  LDG.E R4, desc[UR6][R6.64+0x4] ;  /* 0x0000040606047981 */ /* 0x000ee8000c1e1900 */
[----:B------:R-:W2:Y:S04]  /*01c0*/  LDG.E R11, desc[UR6][R8.64] ;  /* 0x00000006080b7981 */ /* 0x000ea8000c1e1900 */
[----:B------:R-:W3:Y:S04]  /*01d0*/  LDG.E R13, desc[UR6][R8.64+0x4] ;  /* 0x00000406080d7981 */ /* 0x000ee8000c1e1900 */
[----:B------:R0:W4:Y:S04]  /*01e0*/  LDG.E R15, desc[UR6][R6.64+0x8] ;  /* 0x00000806060f7981 */ /* 0x000128000c1e1900 */
[----:B------:R-:W4:Y:S01]  /*01f0*/  LDG.E R14, desc[UR6][R8.64+0x8] ;  /* 0x00000806080e7981 */ /* 0x000f22000c1e1900 */
[----:B0-----:R-:W-:-:S05]  /*0200*/  IMAD.U32 R6, RZ, RZ, UR8 ;  /* 0x00000008ff067e24 */ /* 0x001fca000f8e00ff */
[----:B------:R-:W-:Y:S01]  /*0210*/  ISETP.GE.U32.AND P0, PT, R6, 0x2, PT ;  /* 0x000000020600780c */ /* 0x000fe20003f06070 */
[----:B--2---:R-:W-:-:S04]  /*0220*/  FFMA R11, R11, R12, R10 ;  /* 0x0000000c0b0b7223 */ /* 0x004fc8000000000a */
[----:B---3--:R-:W-:-:S04]  /*0230*/  FFMA R11, R4, R13, R11 ;  /* 0x0000000d040b7223 */ /* 0x008fc8000000000b */
[----:B----4-:R-:W-:-:S05]  /*0240*/  FFMA R14, R14, R15, R11 ;  /* 0x0000000f0e0e7223 */ /* 0x010fca000000000b */
[----:B------:R-:W-:Y:S01]  /*0250*/  STS [R5], R14 ;  /* 0x0000000e05007388 */ /* 0x000fe20000000800 */
[C---:B------:R-:W-:Y:S01]  /*0260*/  FMUL R10, R4.reuse, R4 ;  /* 0x00000004040a7220 */ /* 0x040fe20000400000 */
[----:B------:R-:W-:Y:S06]  /*0270*/  BAR.SYNC.DEFER_BLOCKING 0x0 ;  /* 0x0000000000007b1d */ /* 0x000fec0000010000 */
[----:B------:R-:W-:Y:S04]  /*0280*/  STS [R3], R10 ;  /* 0x0000000a03007388 */ /* 0x000fe80000000800 */
[----:B------:R-:W0:Y:S02]  /*0290*/  LDS R11, [R5] ;  /* 0x00000000050b7984 */ /* 0x000e240000000800 */
[----:B0-----:R-:W-:-:S05]  /*02a0*/  FMUL R12, R4, R11 ;  /* 0x0000000b040c7220 */ /* 0x001fca0000400000 */
[----:B------:R0:W-:Y:S01]  /*02b0*/  STS [R5], R12 ;  /* 0x0000000c05007388 */ /* 0x0001e20000000800 */
[----:B------:R-:W-:Y:S06]  /*02c0*/  BAR.SYNC.DEFER_BLOCKING 0x0 ;  /* 0x0000000000007b1d */ /* 0x000fec0000010000 */
[----:B------:R-:W-:Y:S05]  /*02d0*/  @!P0 BRA `(.L_x_0) ;  /* 0x0000000000488947 */ /* 0x000fea0003800000 */
.L_x_2:
[----:B------:R-:W-:Y:S02]  /*02e0*/  SHF.R.U32.HI R10, RZ, 0x1, R6 ;  /* 0x00000001ff0a7819 */ /* 0x000fe40000011606 */
[----:B------:R-:W-:Y:S02]  /*02f0*/  ISETP.GT.U32.AND P1, PT, R6, 0x3, PT ;  /* 0x000000030600780c */ /* 0x000fe40003f24070 */
[----:B------:R-:W-:-:S13]  /*0300*/  ISETP.GE.U32.AND P0, PT, R0, R10, PT ;  /* 0x0000000a0000720c */ /* 0x000fda0003f06070 */
[----:B-1----:R-:W-:Y:S05]  /*0310*/  @P0 BRA `(.L_x_1) ;  /* 0x0000000000300947 */ /* 0x002fea0003800000 */
[C---:B------:R-:W-:Y:S01]  /*0320*/  IMAD R7, R10.reuse, 0x4, R3 ;  /* 0x000000040a077824 */ /* 0x040fe200078e0203 */
[----:B------:R-:W-:Y:S01]  /*0330*/  LDS R6, [R3] ;  /* 0x0000000003067984 */ /* 0x000fe20000000800 */
[----:B------:R-:W-:Y:S01]  /*0340*/  IMAD R9, R10, 0x4, R5 ;  /* 0x000000040a097824 */ /* 0x000fe200078e0205 */
[----:B------:R-:W-:Y:S05]  /*0350*/  WARPSYNC.ALL ;  /* 0x0000000000007948 */ /* 0x000fea0003800000 */
[----:B------:R-:W1:Y:S02]  /*0360*/  LDS R7, [R7] ;  /* 0x0000000007077984 */ /* 0x000e640000000800 */
[----:B-1----:R-:W-:-:S05]  /*0370*/  FADD R6, R6, R7 ;  /* 0x0000000706067221 */ /* 0x002fca0000000000 */
[----:B------:R-:W-:Y:S04]  /*0380*/  STS [R3], R6 ;  /* 0x0000000603007388 */ /* 0x000fe80000000800 */
[----:B------:R-:W-:Y:S04]  /*0390*/  LDS R9, [R9] ;  /* 0x0000000009097984 */ /* 0x000fe80000000800 */
[----:B------:R-:W1:Y:S02]  /*03a0*/  LDS R8, [R5] ;  /* 0x0000000005087984 */ /* 0x000e640000000800 */
[----:B-1----:R-:W-:-:S05]  /*03b0*/  FADD R8, R8, R9 ;  /* 0x0000000908087221 */ /* 0x002fca0000000000 */
[----:B------:R1:W-:Y:S01]  /*03c0*/  STS [R5], R8 ;  /* 0x0000000805007388 */ /* 0x0003e20000000800 */
[----:B------:R-:W-:Y:S06]  /*03d0*/  BAR.SYNC.DEFER_BLOCKING 0x0 ;  /* 0x0000000000007b1d */ /* 0x000fec0000010000 */
.L_x_1:
[----:B------:R-:W-:Y:S01]  /*03e0*/  IMAD.MOV.U32 R6, RZ, RZ, R10 ;  /* 0x000000ffff067224 */ /* 0x000fe200078e000a */
[----:B------:R-:W-:Y:S06]  /*03f0*/  @P1 BRA `(.L_x_2) ;  /* 0xfffffffc00b81947 */ /* 0x000fec000383ffff */
.L_x_0:
[----:B------:R-:W-:Y:S05]  /*0400*/  WARPSYNC.ALL ;  /* 0x0000000000007948 */ /* 0x000fea0003800000 */
[----:B------:R-:W2:Y:S08]  /*0410*/  S2UR UR5, SR_CgaCtaId ;  /* 0x00000000000579c3 */ /* 0x000eb00000008800 */
[----:B------:R-:W-:Y:S06]  /*0420*/  BAR.SYNC.DEFER_BLOCKING 0x0 ;  /* 0x0000000000007b1d */ /* 0x000fec0000010000 */
[----:B------:R-:W-:-:S02]  /*0430*/  UMOV UR4, 0x400 ;  /* 0x0000040000047882 */ /* 0x000fc40000000000 */
[----:B--2---:R-:W-:-:S09]  /*0440*/  ULEA UR4, UR5, UR4, 0x18 ;  /* 0x0000000405047291 */ /* 0x004fd2000f8ec0ff */
[----:B------:R-:W2:Y:S04]  /*0450*/  LDS R3, [UR4+0x1000] ;  /* 0x00100004ff037984 */ /* 0x000ea80008000800 */
[----:B------:R-:W3:Y:S01]  /*0460*/  LDS R0, [UR4] ;  /* 0x00000004ff007984 */ /* 0x000ee20008000800 */
[----:B--2---:R-:W0:Y:S08]  /*0470*/  MUFU.RCP R6, R3 ;  /* 0x0000000300067308 */ /* 0x004e300000001000 */
[----:B---3--:R-:W2:Y:S01]  /*0480*/  FCHK P0, R0, R3 ;  /* 0x0000000300007302 */ /* 0x008ea20000000000 */
[----:B01----:R-:W-:-:S04]  /*0490*/  FFMA R5, -R3, R6, 1 ;  /* 0x3f80000003057423 */ /* 0x003fc80000000106 */
[----:B------:R-:W-:-:S04]  /*04a0*/  FFMA R5, R6, R5, R6 ;  /* 0x0000000506057223 */ /* 0x000fc80000000006 */
[----:B------:R-:W-:-:S04]  /*04b0*/  FFMA R6, R0, R5, RZ ;  /* 0x0000000500067223 */ /* 0x000fc800000000ff */
[----:B------:R-:W-:-:S04]  /*04c0*/  FFMA R7, -R3, R6, R0 ;  /* 0x0000000603077223 */ /* 0x000fc80000000100 */
[----:B------:R-:W-:Y:S01]  /*04d0*/  FFMA R5, R5, R7, R6 ;  /* 0x0000000705057223 */ /* 0x000fe20000000006 */
[----:B--2---:R-:W-:Y:S06]  /*04e0*/  @!P0 BRA `(.L_x_3) ;  /* 0x00000000000c8947 */ /* 0x004fec0003800000 */
[----:B------:R-:W-:-:S07]  /*04f0*/  MOV R6, 0x510 ;  /* 0x0000051000067802 */ /* 0x000fce0000000f00 */
[----:B------:R-:W-:Y:S05]  /*0500*/  CALL.REL.NOINC `($__internal_0_$__cuda_sm3x_div_rn_noftz_f32_slowpath) ;  /* 0x00000000001c7944 */ /* 0x000fea0003c00000 */
[----:B------:R-:W-:-:S07]  /*0510*/  IMAD.MOV.U32 R5, RZ, RZ, R0 ;  /* 0x000000ffff057224 */ /* 0x000fce00078e0000 */
.L_x_3:
[----:B------:R-:W0:Y:S02]  /*0520*/  LDC.64 R6, c[0x0][0x388] ;  /* 0x0000e200ff067b82 */ /* 0x000e240000000a00 */
[----:B0-----:R-:W-:-:S05]  /*0530*/  IMAD.WIDE R2, R2, 0x4, R6 ;  /* 0x0000000402027825 */ /* 0x001fca00078e0206 */
[----:B------:R-:W2:Y:S02]  /*0540*/  LDG.E R7, desc[UR6][R2.64] ;  /* 0x0000000602077981 */ /* 0x000ea4000c1e1900 */
[----:B--2---:R-:W-:-:S05]  /*0550*/  FFMA R5, R4, R5, R7 ;  /* 0x0000000504057223 */ /* 0x004fca0000000007 */
[----:B------:R-:W-:Y:S01]  /*0560*/  STG.E desc[UR6][R2.64], R5 ;  /* 0x0000000502007986 */ /* 0x000fe2000c101906 */
[----:B------:R-:W-:Y:S05]  /*0570*/  EXIT ;  /* 0x000000000000794d */ /* 0x000fea0003800000 */
        .weak           $__internal_0_$__cuda_sm3x_div_rn_noftz_f32_slowpath
        .type           $__internal_0_$__cuda_sm3x_div_rn_noftz_f32_slowpath,@function
        .size           $__internal_0_$__cuda_sm3x_div_rn_noftz_f32_slowpath,(.L_x_13 - $__internal_0_$__cuda_sm3x_div_rn_noftz_f32_slowpath)
$__internal_0_$__cuda_sm3x_div_rn_noftz_f32_slowpath:
[--C-:B------:R-:W-:Y:S01]  /*0580*/  SHF.R.U32.HI R7, RZ, 0x17, R3.reuse ;  /* 0x00000017ff077819 */ /* 0x100fe20000011603 */
[--C-:B------:R-:W-:Y:S01]  /*0590*/  IMAD.MOV.U32 R8, RZ, RZ, R0.reuse ;  /* 0x000000ffff087224 */ /* 0x100fe200078e0000 */
[----:B------:R-:W-:Y:S01]  /*05a0*/  SHF.R.U32.HI R5, RZ, 0x17, R0 ;  /* 0x00000017ff057819 */ /* 0x000fe20000011600 */
[----:B------:R-:W-:Y:S01]  /*05b0*/  IMAD.MOV.U32 R9, RZ, RZ, R3 ;  /* 0x000000ffff097224 */ /* 0x000fe200078e0003 */
[----:B------:R-:W-:Y:S02]  /*05c0*/  LOP3.LUT R7, R7, 0xff, RZ, 0xc0, !PT ;  /* 0x000000ff07077812 */ /* 0x000fe400078ec0ff */
[----:B------:R-:W-:-:S03]  /*05d0*/  LOP3.LUT R5, R5, 0xff, RZ, 0xc0, !PT ;  /* 0x000000ff05057812 */ /* 0x000fc600078ec0ff */
[----:B------:R-:W-:Y:S02]  /*05e0*/  VIADD R12, R7, 0xffffffff ;  /* 0xffffffff070c7836 */ /* 0x000fe40000000000 */
[----:B------:R-:W-:-:S03]  /*05f0*/  VIADD R11, R5, 0xffffffff ;  /* 0xffffffff050b7836 */ /* 0x000fc60000000000 */
[----:B------:R-:W-:-:S04]  /*0600*/  ISETP.GT.U32.AND P0, PT, R12, 0xfd, PT ;  /* 0x000000fd0c00780c */ /* 0x000fc80003f04070 */
[----:B------:R-:W-:-:S13]  /*0610*/  ISETP.GT.U32.OR P0, PT, R11, 0xfd, P0 ;  /* 0x000000fd0b00780c */ /* 0x000fda0000704470 */
[----:B------:R-:W-:Y:S01]  /*0620*/  @!P0 IMAD.MOV.U32 R10, RZ, RZ, RZ ;  /* 0x000000ffff0a8224 */ /* 0x000fe200078e00ff */
[----:B------:R-:W-:Y:S06]  /*0630*/  @!P0 BRA `(.L_x_4) ;  /* 0x00000000005c8947 */ /* 0x000fec0003800000 */
[----:B------:R-:W-:Y:S02]  /*0640*/  FSETP.GTU.FTZ.AND P0, PT, |R0|, +INF , PT ;  /* 0x7f8000000000780b */ /* 0x000fe40003f1c200 */
[----:B------:R-:W-:-:S04]  /*0650*/  FSETP.GTU.FTZ.AND P1, PT, |R3|, +INF , PT ;  /* 0x7f8000000300780b */ /* 0x000fc80003f3c200 */
[----:B------:R-:W-:-:S13]  /*0660*/  PLOP3.LUT P0, PT, P0, P1, PT, 0xf8, 0x8f ;  /* 0x00000000008f781c */ /* 0x000fda0000703f70 */
[----:B------:R-:W-:Y:S05]  /*0670*/  @P0 BRA `(.L_x_5) ;  /* 0x0000000400440947 */ /* 0x000fea0003800000 */
[----:B------:R-:W-:-:S13]  /*0680*/  LOP3.LUT P0, RZ, R9, 0x7fffffff, R8, 0xc8, !PT ;  /* 0x7fffffff09ff7812 */ /* 0x000fda000780c808 */
[----:B------:R-:W-:Y:S05]  /*0690*/  @!P0 BRA `(.L_x_6) ;  /* 0x0000000400348947 */ /* 0x000fea0003800000 */
[C---:B------:R-:W-:Y:S02]  /*06a0*/  FSETP.NEU.FTZ.AND P2, PT, |R0|.reuse, +INF , PT ;  /* 0x7f8000000000780b */ /* 0x040fe40003f5d200 */
[----:B------:R-:W-:Y:S02]  /*06b0*/  FSETP.NEU.FTZ.AND P1, PT, |R3|, +INF , PT ;  /* 0x7f8000000300780b */ /* 0x000fe40003f3d200 */
[----:B------:R-:W-:-:S11]  /*06c0*/  FSETP.NEU.FTZ.AND P0, PT, |R0|, +INF , PT ;  /* 0x7f8000000000780b */ /* 0x000fd60003f1d200 */
[----:B------:R-:W-:Y:S05]  /*06d0*/  @!P1 BRA !P2, `(.L_x_6) ;  /* 0x0000000400249947 */ /* 0x000fea0005000000 */
[----:B------:R-:W-:-:S04]  /*06e0*/  LOP3.LUT P2, RZ, R8, 0x7fffffff, RZ, 0xc0, !PT ;  /* 0x7fffffff08ff7812 */ /* 0x000fc8000784c0ff */
[----:B------:R-:W-:-:S13]  /*06f0*/  PLOP3.LUT P1, PT, P1, P2, PT, 0x2f, 0xf2 ;  /* 0x0000000000f2781c */ /* 0x000fda0000f24577 */
[----:B------:R-:W-:Y:S05]  /*0700*/  @P1 BRA `(.L_x_7) ;  /* 0x0000000400101947 */ /* 0x000fea0003800000 */
[----:B------:R-:W-:-:S04]  /*0710*/  LOP3.LUT P1, RZ, R9, 0x7fffffff, RZ, 0xc0, !PT ;  /* 0x7fffffff09ff7812 */ /* 0x000fc8000782c0ff */
[----:B------:R-:W-:-:S13]  /*0720*/  PLOP3.LUT P0, PT, P0, P1, PT, 0x2f, 0xf2 ;  /* 0x0000000000f2781c */ /* 0x000fda0000702577 */
[----:B------:R-:W-:Y:S05]  /*0730*/  @P0 BRA `(.L_x_8) ;  /* 0x0000000000f80947 */ /* 0x000fea0003800000 */
[----:B------:R-:W-:Y:S02]  /*0740*/  ISETP.GE.AND P0, PT, R11, RZ, PT ;  /* 0x000000ff0b00720c */ /* 0x000fe40003f06270 */
[----:B------:R-:W-:-:S11]  /*0750*/  ISETP.GE.AND P1, PT, R12, RZ, PT ;  /* 0x000000ff0c00720c */ /* 0x000fd60003f26270 */
[----:B------:R-:W-:Y:S01]  /*0760*/  @P0 IMAD.MOV.U32 R10, RZ, RZ, RZ ;  /* 0x000000ffff0a0224 */ /* 0x000fe200078e00ff */
[----:B------:R-:W-:Y:S01]  /*0770*/  @!P0 MOV R10, 0xffffffc0 ;  /* 0xffffffc0000a8802 */ /* 0x000fe20000000f00 */
[----:B------:R-:W-:Y:S01]  /*0780*/  @!P0 FFMA R8, R0, 1.84467440737095516160e+19, RZ ;  /* 0x5f80000000088823 */ /* 0x000fe200000000ff */
[----:B------:R-:W-:-:S03]  /*0790*/  @!P1 FFMA R9, R3, 1.84467440737095516160e+19, RZ ;  /* 0x5f80000003099823 */ /* 0x000fc600000000ff */
[----:B------:R-:W-:-:S07]  /*07a0*/  @!P1 VIADD R10, R10, 0x40 ;  /* 0x000000400a0a9836 */ /* 0x000fce0000000000 */
.L_x_4:
[----:B------:R-:W-:Y:S01]  /*07b0*/  LEA R0, R7, 0xc0800000, 0x17 ;  /* 0xc080000007007811 */ /* 0x000fe200078eb8ff */
[----:B------:R-:W-:-:S04]  /*07c0*/  VIADD R5, R5, 0xffffff81 ;  /* 0xffffff8105057836 */ /* 0x000fc80000000000 */
[----:B------:R-:W-:Y:S02]  /*07d0*/  IMAD.IADD R9, R9, 0x1, -R0 ;  /* 0x0000000109097824 */ /* 0x000fe400078e0a00 */
[C---:B------:R-:W-:Y:S01]  /*07e0*/  IMAD R0, R5.reuse, -0x800000, R8 ;  /* 0xff80000005007824 */ /* 0x040fe200078e0208 */
[----:B------:R-:W-:Y:S01]  /*07f0*/  IADD3 R5, PT, PT, R5, 0x7f, -R7 ;  /* 0x0000007f05057810 */ /* 0x000fe20007ffe807 */
[----:B------:R-:W0:Y:S01]  /*0800*/  MUFU.RCP R3, R9 ;  /* 0x0000000900037308 */ /* 0x000e220000001000 */
[----:B------:R-:W-:-:S03]  /*0810*/  FADD.FTZ R11, -R9, -RZ ;  /* 0x800000ff090b7221 */ /* 0x000fc60000010100 */
[----:B------:R-:W-:Y:S02]  /*0820*/  IMAD.IADD R5, R5, 0x1, R10 ;  /* 0x0000000105057824 */ /* 0x000fe400078e020a */
[----:B0-----:R-:W-:-:S04]  /*0830*/  FFMA R12, R3, R11, 1 ;  /* 0x3f800000030c7423 */ /* 0x001fc8000000000b */
[----:B------:R-:W-:-:S04]  /*0840*/  FFMA R12, R3, R12, R3 ;  /* 0x0000000c030c7223 */ /* 0x000fc80000000003 */
[----:B------:R-:W-:-:S04]  /*0850*/  FFMA R3, R0, R12, RZ ;  /* 0x0000000c00037223 */ /* 0x000fc800000000ff */
[----:B------:R-:W-:-:S04]  /*0860*/  FFMA R8, R11, R3, R0 ;  /* 0x000000030b087223 */ /* 0x000fc80000000000 */
[----:B------:R-:W-:-:S04]  /*0870*/  FFMA R13, R12, R8, R3 ;  /* 0x000000080c0d7223 */ /* 0x000fc80000000003 */
[----:B------:R-:W-:-:S04]  /*0880*/  FFMA R8, R11, R13, R0 ;  /* 0x0000000d0b087223 */ /* 0x000fc80000000000 */
[----:B------:R-:W-:-:S05]  /*0890*/  FFMA R0, R12, R8, R13 ;  /* 0x000000080c007223 */ /* 0x000fca000000000d */
[----:B------:R-:W-:-:S04]  /*08a0*/  SHF.R.U32.HI R3, RZ, 0x17, R0 ;  /* 0x00000017ff037819 */ /* 0x000fc80000011600 */
[----:B------:R-:W-:-:S05]  /*08b0*/  LOP3.LUT R3, R3, 0xff, RZ, 0xc0, !PT ;  /* 0x000000ff03037812 */ /* 0x000fca00078ec0ff */
[----:B------:R-:W-:-:S04]  /*08c0*/  IMAD.IADD R7, R3, 0x1, R5 ;  /* 0x0000000103077824 */ /* 0x000fc800078e0205 */
[----:B------:R-:W-:-:S05]  /*08d0*/  VIADD R3, R7, 0xffffffff ;  /* 0xffffffff07037836 */ /* 0x000fca0000000000 */
[----:B------:R-:W-:-:S13]  /*08e0*/  ISETP.GE.U32.AND P0, PT, R3, 0xfe, PT ;  /* 0x000000fe0300780c */ /* 0x000fda0003f06070 */
[----:B------:R-:W-:Y:S05]  /*08f0*/  @!P0 BRA `(.L_x_9) ;  /* 0x0000000000808947 */ /* 0x000fea0003800000 */
[----:B------:R-:W-:-:S13]  /*0900*/  ISETP.GT.AND P0, PT, R7, 0xfe, PT ;  /* 0x000000fe0700780c */ /* 0x000fda0003f04270 */
[----:B------:R-:W-:Y:S05]  /*0910*/  @P0 BRA `(.L_x_10) ;  /* 0x00000000006c0947 */ /* 0x000fea0003800000 */
[----:B------:R-:W-:-:S13]  /*0920*/  ISETP.GE.AND P0, PT, R7, 0x1, PT ;  /* 0x000000010700780c */ /* 0x000fda0003f06270 */
[----:B------:R-:W-:Y:S05]  /*0930*/  @P0 BRA `(.L_x_11) ;  /* 0x0000000000980947 */ /* 0x000fea0003800000 */
[----:B------:R-:W-:Y:S02]  /*0940*/  ISETP.GE.AND P0, PT, R7, -0x18, PT ;  /* 0xffffffe80700780c */ /* 0x000fe40003f06270 */
[----:B------:R-:W-:-:S11]  /*0950*/  LOP3.LUT R0, R0, 0x80000000, RZ, 0xc0, !PT ;  /* 0x8000000000007812 */ /* 0x000fd600078ec0ff */
[----:B------:R-:W-:Y:S05]  /*0960*/  @!P0 BRA `(.L_x_11) ;  /* 0x00000000008c8947 */ /* 0x000fea0003800000 */
[CCC-:B------:R-:W-:Y:S01]  /*0970*/  FFMA.RZ R3, R12.reuse, R8.reuse, R13.reuse ;  /* 0x000000080c037223 */ /* 0x1c0fe2000000c00d */
[C---:B------:R-:W-:Y:S02]  /*0980*/  IADD3 R10, PT, PT, R7.reuse, 0x20, RZ ;  /* 0x00000020070a7810 */ /* 0x040fe40007ffe0ff */
[----:B------:R-:W-:Y:S02]  /*0990*/  ISETP.NE.AND P2, PT, R7, RZ, PT ;  /* 0x000000ff0700720c */ /* 0x000fe40003f45270 */
[----:B------:R-:W-:Y:S01]  /*09a0*/  LOP3.LUT R5, R3, 0x7fffff, RZ, 0xc0, !PT ;  /* 0x007fffff03057812 */ /* 0x000fe200078ec0ff */
[CCC-:B------:R-:W-:Y:S01]  /*09b0*/  FFMA.RP R3, R12.reuse, R8.reuse, R13.reuse ;  /* 0x000000080c037223 */ /* 0x1c0fe2000000800d */
[----:B------:R-:W-:Y:S01]  /*09c0*/  FFMA.RM R8, R12, R8, R13 ;  /* 0x000000080c087223 */ /* 0x000fe2000000400d */
[----:B------:R-:W-:Y:S01]  /*09d0*/  ISETP.NE.AND P1, PT, R7, RZ, PT ;  /* 0x000000ff0700720c */ /* 0x000fe20003f25270 */
[----:B------:R-:W-:Y:S01]  /*09e0*/  IMAD.MOV R7, RZ, RZ, -R7 ;  /* 0x000000ffff077224 */ /* 0x000fe200078e0a07 */
[----:B------:R-:W-:-:S02]  /*09f0*/  LOP3.LUT R5, R5, 0x800000, RZ, 0xfc, !PT ;  /* 0x0080000005057812 */ /* 0x000fc400078efcff */
[----:B------:R-:W-:Y:S02]  /*0a00*/  FSETP.NEU.FTZ.AND P0, PT, R3, R8, PT ;  /* 0x000000080300720b */ /* 0x000fe40003f1d000 */
[----:B------:R-:W-:Y:S02]  /*0a10*/  SHF.L.U32 R10, R5, R10, RZ ;  /* 0x0000000a050a7219 */ /* 0x000fe400000006ff */
[----:B------:R-:W-:Y:S02]  /*0a20*/  SEL R8, R7, RZ, P2 ;  /* 0x000000ff07087207 */ /* 0x000fe40001000000 */
[----:B------:R-:W-:Y:S02]  /*0a30*/  ISETP.NE.AND P1, PT, R10, RZ, P1 ;  /* 0x000000ff0a00720c */ /* 0x000fe40000f25270 */
[----:B------:R-:W-:Y:S02]  /*0a40*/  SHF.R.U32.HI R8, RZ, R8, R5 ;  /* 0x00000008ff087219 */ /* 0x000fe40000011605 */
[----:B------:R-:W-:-:S02]  /*0a50*/  PLOP3.LUT P0, PT, P0, P1, PT, 0xf8, 0x8f ;  /* 0x00000000008f781c */ /* 0x000fc40000703f70 */
[----:B------:R-:W-:Y:S02]  /*0a60*/  SHF.R.U32.HI R10, RZ, 0x1, R8 ;  /* 0x00000001ff0a7819 */ /* 0x000fe40000011608 */
[----:B------:R-:W-:-:S04]  /*0a70*/  SEL R3, RZ, 0x1, !P0 ;  /* 0x00000001ff037807 */ /* 0x000fc80004000000 */
[----:B------:R-:W-:-:S04]  /*0a80*/  LOP3.LUT R3, R3, 0x1, R10, 0xf8, !PT ;  /* 0x0000000103037812 */ /* 0x000fc800078ef80a */
[----:B------:R-:W-:-:S05]  /*0a90*/  LOP3.LUT R3, R3, R8, RZ, 0xc0, !PT ;  /* 0x0000000803037212 */ /* 0x000fca00078ec0ff */
[----:B------:R-:W-:-:S05]  /*0aa0*/  IMAD.IADD R3, R10, 0x1, R3 ;  /* 0x000000010a037824 */ /* 0x000fca00078e0203 */
[----:B------:R-:W-:Y:S01]  /*0ab0*/  LOP3.LUT R0, R3, R0, RZ, 0xfc, !PT ;  /* 0x0000000003007212 */ /* 0x000fe200078efcff */
[----:B------:R-:W-:Y:S06]  /*0ac0*/  BRA `(.L_x_11) ;  /* 0x0000000000347947 */ /* 0x000fec0003800000 */
.L_x_10:
[----:B------:R-:W-:-:S04]  /*0ad0*/  LOP3.LUT R0, R0, 0x80000000, RZ, 0xc0, !PT ;  /* 0x8000000000007812 */ /* 0x000fc800078ec0ff */
[----:B------:R-:W-:Y:S01]  /*0ae0*/  LOP3.LUT R0, R0, 0x7f800000, RZ, 0xfc, !PT ;  /* 0x7f80000000007812 */ /* 0x000fe200078efcff */
[----:B------:R-:W-:Y:S06]  /*0af0*/  BRA `(.L_x_11) ;  /* 0x0000000000287947 */ /* 0x000fec0003800000 */
.L_x_9:
[----:B------:R-:W-:Y:S01]  /*0b00*/  IMAD R0, R5, 0x800000, R0 ;  /* 0x0080000005007824 */ /* 0x000fe200078e0200 */
[----:B------:R-:W-:Y:S06]  /*0b10*/  BRA `(.L_x_11) ;  /* 0x0000000000207947 */ /* 0x000fec0003800000 */
.L_x_8:
[----:B------:R-:W-:-:S04]  /*0b20*/  LOP3.LUT R0, R9, 0x80000000, R8, 0x48, !PT ;  /* 0x8000000009007812 */ /* 0x000fc800078e4808 */
[----:B------:R-:W-:Y:S01]  /*0b30*/  LOP3.LUT R0, R0, 0x7f800000, RZ, 0xfc, !PT ;  /* 0x7f80000000007812 */ /* 0x000fe200078efcff */
[----:B------:R-:W-:Y:S06]  /*0b40*/  BRA `(.L_x_11) ;  /* 0x0000000000147947 */ /* 0x000fec0003800000 */
.L_x_7:
[----:B------:R-:W-:Y:S01]  /*0b50*/  LOP3.LUT R0, R9, 0x80000000, R8, 0x48, !PT ;  /* 0x8000000009007812 */ /* 0x000fe200078e4808 */
[----:B------:R-:W-:Y:S06]  /*0b60*/  BRA `(.L_x_11) ;  /* 0x00000000000c7947 */ /* 0x000fec0003800000 */
.L_x_6:
[----:B------:R-:W0:Y:S01]  /*0b70*/  MUFU.RSQ R0, -QNAN ;  /* 0xffc0000000007908 */ /* 0x000e220000001400 */
[----:B------:R-:W-:Y:S05]  /*0b80*/  BRA `(.L_x_11) ;  /* 0x0000000000047947 */ /* 0x000fea0003800000 */
.L_x_5:
[----:B------:R-:W-:-:S07]  /*0b90*/  FADD.FTZ R0, R0, R3 ;  /* 0x0000000300007221 */ /* 0x000fce0000010000 */
.L_x_11:
[----:B------:R-:W-:-:S04]  /*0ba0*/  IMAD.MOV.U32 R7, RZ, RZ, 0x0 ;  /* 0x00000000ff077424 */ /* 0x000fc800078e00ff */
[----:B0-----:R-:W-:Y:S05]  /*0bb0*/  RET.REL.NODEC R6 `(_Z13cg_zero_startPfS_S_i) ;  /* 0xfffffff406107950 */ /* 0x001fea0003c3ffff */
.L_x_12:
[----:B------:R-:W-:-:S00]  /*0bc0*/  BRA `(.L_x_12) ;  /* 0xfffffffc00fc7947 */ /* 0x000fc0000383ffff */
[----:B------:R-:W-:-:S00]  /*0bd0*/  NOP ;  /* 0x0000000000007918 */ /* 0x000fc00000000000 */
        /* <DEDUP_REMOVED lines=10> */
.L_x_13:


//--------------------- .nv.shared._Z13cg_zero_startPfS_S_i --------------------------
	.section	.nv.shared._Z13cg_zero_startPfS_S_i,"aw",@nobits
	.sectionflags	@""
	.align	4
.nv.shared._Z13cg_zero_startPfS_S_i:
	.zero		9216


//--------------------- .nv.shared.reserved.0     --------------------------
	.section	.nv.shared.reserved.0,"aw",@nobits
	.weak		__nv_reservedSMEM_offset_0_alias
	.size		__nv_reservedSMEM_offset_0_alias, 0, 64
	.other		__nv_reservedSMEM_offset_0_alias,@"STO_CUDA_RESERVED_SHARED STV_DEFAULT"
__nv_reservedSMEM_offset_0_alias:
	.zero		0
	.zero		64


//--------------------- .nv.constant0._Z13cg_zero_startPfS_S_i --------------------------
	.section	.nv.constant0._Z13cg_zero_startPfS_S_i,"a",@progbits
	.sectionflags	@""
	.align	4
.nv.constant0._Z13cg_zero_startPfS_S_i:
	.zero		924


//--------------------- SYMBOLS --------------------------

	.type		.nv.reservedSmem.offset0,@object
	.size		.nv.reservedSmem.offset0,0x4
	.type		.nv.reservedSmem.cap,@object
	.size		.nv.reservedSmem.cap,0x4
